//
// Generated by NVIDIA NVVM Compiler
//
// Compiler Build ID: CL-36424714
// Cuda compilation tools, release 13.0, V13.0.88
// Based on NVVM 20.0.0
//

.version 9.0
.target sm_100
.address_size 64

	// .globl	_Z4copyiPfS_i

.visible .entry _Z4copyiPfS_i(
	.param .u32 _Z4copyiPfS_i_param_0,
	.param .u64 .ptr .align 1 _Z4copyiPfS_i_param_1,
	.param .u64 .ptr .align 1 _Z4copyiPfS_i_param_2,
	.param .u32 _Z4copyiPfS_i_param_3
)
{
	.reg .pred 	%p<2>;
	.reg .b32 	%r<6>;
	.reg .b32 	%f<2>;
	.reg .b64 	%rd<12>;

	ld.param.s32 	%rd4, [_Z4copyiPfS_i_param_0];
	ld.param.u64 	%rd2, [_Z4copyiPfS_i_param_1];
	ld.param.u64 	%rd3, [_Z4copyiPfS_i_param_2];
	ld.param.u32 	%r1, [_Z4copyiPfS_i_param_3];
	mov.u32 	%r2, %ctaid.x;
	mov.u32 	%r3, %ntid.x;
	mov.u32 	%r4, %tid.x;
	mad.lo.s32 	%r5, %r2, %r3, %r4;
	cvt.u64.u32 	%rd1, %r5;
	setp.ge.u64 	%p1, %rd1, %rd4;
	@%p1 bra 	$L__BB0_2;
	cvta.to.global.u64 	%rd5, %rd2;
	cvta.to.global.u64 	%rd6, %rd3;
	cvt.s64.s32 	%rd7, %r1;
	add.s64 	%rd8, %rd7, %rd1;
	shl.b64 	%rd9, %rd8, 2;
	add.s64 	%rd10, %rd5, %rd9;
	ld.global.f32 	%f1, [%rd10];
	add.s64 	%rd11, %rd6, %rd9;
	st.global.f32 	[%rd11], %f1;
$L__BB0_2:
	ret;

}


// ===== COMPILED SASS (sm_100) =====

	.target	sm_100

	.elftype	@"ET_EXEC"


//--------------------- .note.nv.tkinfo           --------------------------
	.section	.note.nv.tkinfo,"",@"SHT_NOTE"
	.sectionflags	@"SHF_NOTE_NV_TKINFO"
	.tkinfo
        /*0018*/ 	.word	0x00000002
        /*0030*/ 	.string	""
        /*0030*/ 	.string	"ptxas"
        /*0030*/ 	.string	"Cuda compilation tools, release 13.0, V13.0.88"
        /*0030*/ 	.string	"Build cuda_13.0.r13.0/compiler.36424714_0"
        /*0030*/ 	.string	"-arch sm_100 -m 64 "



//--------------------- .note.nv.cuinfo           --------------------------
	.section	.note.nv.cuinfo,"",@"SHT_NOTE"
	.sectionflags	@"SHF_NOTE_NV_CUINFO"
        /*0018*/ 	.short	0x0002
        /*001a*/ 	.short	0x0064
        /*001c*/ 	.short	0x0082
	.zero		2


//--------------------- .nv.info                  --------------------------
	.section	.nv.info,"",@"SHT_CUDA_INFO"
	.align	4


	//----- nvinfo : EIATTR_REGCOUNT
	.align		4
        /*0000*/ 	.byte	0x04, 0x2f
        /*0002*/ 	.short	(.L_1 - .L_0)
	.align		4
.L_0:
        /*0004*/ 	.word	index@(_Z4copyiPfS_i)
        /*0008*/ 	.word	0x00000008


	//----- nvinfo : EIATTR_FRAME_SIZE
	.align		4
.L_1:
        /*000c*/ 	.byte	0x04, 0x11
        /*000e*/ 	.short	(.L_3 - .L_2)
	.align		4
.L_2:
        /*0010*/ 	.word	index@(_Z4copyiPfS_i)
        /*0014*/ 	.word	0x00000000


	//----- nvinfo : EIATTR_MIN_STACK_SIZE
	.align		4
.L_3:
        /*0018*/ 	.byte	0x04, 0x12
        /*001a*/ 	.short	(.L_5 - .L_4)
	.align		4
.L_4:
        /*001c*/ 	.word	index@(_Z4copyiPfS_i)
        /*0020*/ 	.word	0x00000000
.L_5:


//--------------------- .nv.compat                --------------------------
	.section	.nv.compat,"",@"SHT_CUDA_COMPAT_INFO"
	.align	4
        /*0000*/ 	.byte	0x02, 0x09, 0x00, 0x00, 0x02, 0x02, 0x01, 0x00, 0x02, 0x05, 0x05, 0x00, 0x03, 0x07, 0x01, 0x01
        /*0010*/ 	.byte	0x02, 0x03, 0x00, 0x00, 0x02, 0x06, 0x01, 0x00, 0x04, 0x0b, 0x08, 0x00, 0x09, 0x00, 0x00, 0x00
        /*0020*/ 	.byte	0x00, 0x00, 0x00, 0x00


//--------------------- .nv.info._Z4copyiPfS_i    --------------------------
	.section	.nv.info._Z4copyiPfS_i,"",@"SHT_CUDA_INFO"
	.sectionflags	@""
	.align	4


	//----- nvinfo : EIATTR_CUDA_API_VERSION
	.align		4
        /*0000*/ 	.byte	0x04, 0x37
        /*0002*/ 	.short	(.L_7 - .L_6)
.L_6:
        /*0004*/ 	.word	0x00000082


	//----- nvinfo : EIATTR_KPARAM_INFO
	.align		4
.L_7:
        /*0008*/ 	.byte	0x04, 0x17
        /*000a*/ 	.short	(.L_9 - .L_8)
.L_8:
        /*000c*/ 	.word	0x00000000
        /*0010*/ 	.short	0x0003
        /*0012*/ 	.short	0x0018
        /*0014*/ 	.byte	0x00, 0xf0, 0x11, 0x00


	//----- nvinfo : EIATTR_KPARAM_INFO
	.align		4
.L_9:
        /*0018*/ 	.byte	0x04, 0x17
        /*001a*/ 	.short	(.L_11 - .L_10)
.L_10:
        /*001c*/ 	.word	0x00000000
        /*0020*/ 	.short	0x0002
        /*0022*/ 	.short	0x0010
        /*0024*/ 	.byte	0x00, 0xf5, 0x21, 0x00


	//----- nvinfo : EIATTR_KPARAM_INFO
	.align		4
.L_11:
        /*0028*/ 	.byte	0x04, 0x17
        /*002a*/ 	.short	(.L_13 - .L_12)
.L_12:
        /*002c*/ 	.word	0x00000000
        /*0030*/ 	.short	0x0001
        /*0032*/ 	.short	0x0008
        /*0034*/ 	.byte	0x00, 0xf5, 0x21, 0x00


	//----- nvinfo : EIATTR_KPARAM_INFO
	.align		4
.L_13:
        /*0038*/ 	.byte	0x04, 0x17
        /*003a*/ 	.short	(.L_15 - .L_14)
.L_14:
        /*003c*/ 	.word	0x00000000
        /*0040*/ 	.short	0x0000
        /*0042*/ 	.short	0x0000
        /*0044*/ 	.byte	0x00, 0xf0, 0x11, 0x00


	//----- nvinfo : EIATTR_SPARSE_MMA_MASK
	.align		4
.L_15:
        /*0048*/ 	.byte	0x03, 0x50
        /*004a*/ 	.short	0x0000


	//----- nvinfo : EIATTR_MAXREG_COUNT
	.align		4
        /*004c*/ 	.byte	0x03, 0x1b
        /*004e*/ 	.short	0x00ff


	//----- nvinfo : EIATTR_MERCURY_ISA_VERSION
	.align		4
        /*0050*/ 	.byte	0x03, 0x5f
        /*0052*/ 	.short	0x0101


	//----- nvinfo : EIATTR_VRC_CTA_INIT_COUNT
	.align		4
        /*0054*/ 	.byte	0x02, 0x4a
	.zero		1
	.zero		1


	//----- nvinfo : EIATTR_EXIT_INSTR_OFFSETS
	.align		4
        /*0058*/ 	.byte	0x04, 0x1c
        /*005a*/ 	.short	(.L_17 - .L_16)


	//   ....[0]....
.L_16:
        /*005c*/ 	.word	0x00000090


	//   ....[1]....
        /*0060*/ 	.word	0x00000180


	//----- nvinfo : EIATTR_CBANK_PARAM_SIZE
	.align		4
.L_17:
        /*0064*/ 	.byte	0x03, 0x19
        /*0066*/ 	.short	0x001c


	//----- nvinfo : EIATTR_PARAM_CBANK
	.align		4
        /*0068*/ 	.byte	0x04, 0x0a
        /*006a*/ 	.short	(.L_19 - .L_18)
	.align		4
.L_18:
        /*006c*/ 	.word	index@(.nv.constant0._Z4copyiPfS_i)
        /*0070*/ 	.short	0x0380
        /*0072*/ 	.short	0x001c


	//----- nvinfo : EIATTR_SW_WAR
	.align		4
.L_19:
        /*0074*/ 	.byte	0x04, 0x36
        /*0076*/ 	.short	(.L_21 - .L_20)
.L_20:
        /*0078*/ 	.word	0x00000008
.L_21:


//--------------------- .nv.callgraph             --------------------------
	.section	.nv.callgraph,"",@"SHT_CUDA_CALLGRAPH"
	.align	4
	.sectionentsize	8
	.align		4
        /*0000*/ 	.word	0x00000000
	.align		4
        /*0004*/ 	.word	0xffffffff
	.align		4
        /*0008*/ 	.word	0x00000000
	.align		4
        /*000c*/ 	.word	0xfffffffe
	.align		4
        /*0010*/ 	.word	0x00000000
	.align		4
        /*0014*/ 	.word	0xfffffffd
	.align		4
        /*0018*/ 	.word	0x00000000
	.align		4
        /*001c*/ 	.word	0xfffffffc


//--------------------- .text._Z4copyiPfS_i       --------------------------
	.section	.text._Z4copyiPfS_i,"ax",@progbits
	.align	128
        .global         _Z4copyiPfS_i
        .type           _Z4copyiPfS_i,@function
        .size           _Z4copyiPfS_i,(.L_x_1 - _Z4copyiPfS_i)
        .other          _Z4copyiPfS_i,@"STO_CUDA_ENTRY STV_DEFAULT"
_Z4copyiPfS_i:
.text._Z4copyiPfS_i:
[----:B------:R-:W-:Y:S01]  /*0000*/  LDC R1, c[0x0][0x37c] ;  /* 0x0000df00ff017b82 */ /* 0x000fe20000000800 */
[----:B------:R-:W0:Y:S07]  /*0010*/  S2R R3, SR_TID.X ;  /* 0x0000000000037919 */ /* 0x000e2e0000002100 */
[----:B------:R-:W0:Y:S01]  /*0020*/  S2UR UR4, SR_CTAID.X ;  /* 0x00000000000479c3 */ /* 0x000e220000002500 */
[----:B------:R-:W1:Y:S07]  /*0030*/  LDCU UR5, c[0x0][0x380] ;  /* 0x00007000ff0577ac */ /* 0x000e6e0008000800 */
[----:B------:R-:W0:Y:S02]  /*0040*/  LDC R0, c[0x0][0x360] ;  /* 0x0000d800ff007b82 */ /* 0x000e240000000800 */
[----:B0-----:R-:W-:Y:S01]  /*0050*/  IMAD R0, R0, UR4, R3 ;  /* 0x0000000400007c24 */ /* 0x001fe2000f8e0203 */
[----:B-1----:R-:W-:-:S04]  /*0060*/  USHF.R.S32.HI UR4, URZ, 0x1f, UR5 ;  /* 0x0000001fff047899 */ /* 0x002fc80008011405 */
[----:B------:R-:W-:-:S04]  /*0070*/  ISETP.GE.U32.AND P0, PT, R0, UR5, PT ;  /* 0x0000000500007c0c */ /* 0x000fc8000bf06070 */
[----:B------:R-:W-:-:S13]  /*0080*/  ISETP.GE.U32.AND.EX P0, PT, RZ, UR4, PT, P0 ;  /* 0x00000004ff007c0c */ /* 0x000fda000bf06100 */
[----:B------:R-:W-:Y:S05]  /*0090*/  @P0 EXIT ;  /* 0x000000000000094d */ /* 0x000fea0003800000 */
[----:B------:R-:W0:Y:S01]  /*00a0*/  LDC R3, c[0x0][0x398] ;  /* 0x0000e600ff037b82 */ /* 0x000e220000000800 */
[----:B------:R-:W1:Y:S01]  /*00b0*/  LDCU.64 UR6, c[0x0][0x388] ;  /* 0x00007100ff0677ac */ /* 0x000e620008000a00 */
[----:B------:R-:W2:Y:S01]  /*00c0*/  LDCU.64 UR4, c[0x0][0x358] ;  /* 0x00006b00ff0477ac */ /* 0x000ea20008000a00 */
[----:B0-----:R-:W-:-:S04]  /*00d0*/  IADD3 R0, P0, PT, R0, R3, RZ ;  /* 0x0000000300007210 */ /* 0x001fc80007f1e0ff */
[----:B------:R-:W-:Y:S01]  /*00e0*/  LEA.HI.X.SX32 R3, R3, RZ, 0x1, P0 ;  /* 0x000000ff03037211 */ /* 0x000fe200000f0eff */
[----:B------:R-:W-:-:S03]  /*00f0*/  IMAD.SHL.U32 R4, R0, 0x4, RZ ;  /* 0x0000000400047824 */ /* 0x000fc600078e00ff */
[----:B------:R-:W-:Y:S02]  /*0100*/  SHF.L.U64.HI R0, R0, 0x2, R3 ;  /* 0x0000000200007819 */ /* 0x000fe40000010203 */
[----:B-1----:R-:W-:-:S04]  /*0110*/  IADD3 R2, P0, PT, R4, UR6, RZ ;  /* 0x0000000604027c10 */ /* 0x002fc8000ff1e0ff */
[----:B------:R-:W-:Y:S01]  /*0120*/  IADD3.X R3, PT, PT, R0, UR7, RZ, P0, !PT ;  /* 0x0000000700037c10 */ /* 0x000fe200087fe4ff */
[----:B------:R-:W0:Y:S05]  /*0130*/  LDCU.64 UR6, c[0x0][0x390] ;  /* 0x00007200ff0677ac */ /* 0x000e2a0008000a00 */
[----:B--2---:R-:W2:Y:S01]  /*0140*/  LDG.E R3, desc[UR4][R2.64] ;  /* 0x0000000402037981 */ /* 0x004ea2000c1e1900 */
[----:B0-----:R-:W-:-:S04]  /*0150*/  IADD3 R4, P0, PT, R4, UR6, RZ ;  /* 0x0000000604047c10 */ /* 0x001fc8000ff1e0ff */
[----:B------:R-:W-:-:S05]  /*0160*/  IADD3.X R5, PT, PT, R0, UR7, RZ, P0, !PT ;  /* 0x0000000700057c10 */ /* 0x000fca00087fe4ff */
[----:B--2---:R-:W-:Y:S01]  /*0170*/  STG.E desc[UR4][R4.64], R3 ;  /* 0x0000000304007986 */ /* 0x004fe2000c101904 */
[----:B------:R-:W-:Y:S05]  /*0180*/  EXIT ;  /* 0x000000000000794d */ /* 0x000fea0003800000 */
.L_x_0:
[----:B------:R-:W-:-:S00]  /*0190*/  BRA `(.L_x_0) ;  /* 0xfffffffc00fc7947 */ /* 0x000fc0000383ffff */
[----:B------:R-:W-:-:S00]  /*01a0*/  NOP ;  /* 0x0000000000007918 */ /* 0x000fc00000000000 */
        /* <DEDUP_REMOVED lines=13> */
.L_x_1:


//--------------------- .nv.shared.reserved.0     --------------------------
	.section	.nv.shared.reserved.0,"aw",@nobits
	.weak		__nv_reservedSMEM_offset_0_alias
	.size		__nv_reservedSMEM_offset_0_alias, 0, 64
	.other		__nv_reservedSMEM_offset_0_alias,@"STO_CUDA_RESERVED_SHARED STV_DEFAULT"
__nv_reservedSMEM_offset_0_alias:
	.zero		0
	.zero		64


//--------------------- .nv.constant0._Z4copyiPfS_i --------------------------
	.section	.nv.constant0._Z4copyiPfS_i,"a",@progbits
	.sectionflags	@""
	.align	4
.nv.constant0._Z4copyiPfS_i:
	.zero		924


//--------------------- SYMBOLS --------------------------

	.type		.nv.reservedSmem.offset0,@object
	.size		.nv.reservedSmem.offset0,0x4
